	.headerflags	@"EF_CUDA_TEXMODE_UNIFIED EF_CUDA_64BIT_ADDRESS EF_CUDA_ACCELERATORS EF_CUDA_SM90 EF_CUDA_VIRTUAL_SM(EF_CUDA_SM90)"
	.elftype	@"ET_EXEC"


//--------------------- .nv.info                  --------------------------
	.section	.nv.info,"",@"SHT_CUDA_INFO"
	.align	4


	//----- nvinfo : EIATTR_REGCOUNT
	.align		4
        /*0000*/ 	.byte	0x04, 0x2f
        /*0002*/ 	.short	(.L_3 - .L_2)
	.align		4
.L_2:
        /*0004*/ 	.word	index@(triton_poi_fused__native_batch_norm_legit_no_training_add_convolution_relu_2)
        /*0008*/ 	.word	0x00000019


	//----- nvinfo : EIATTR_MIN_STACK_SIZE
	.align		4
.L_3:
        /*000c*/ 	.byte	0x04, 0x12
        /*000e*/ 	.short	(.L_5 - .L_4)
	.align		4
.L_4:
        /*0010*/ 	.word	index@(triton_poi_fused__native_batch_norm_legit_no_training_add_convolution_relu_2)
        /*0014*/ 	.word	0x00000000


	//----- nvinfo : EIATTR_FRAME_SIZE
	.align		4
.L_5:
        /*0018*/ 	.byte	0x04, 0x11
        /*001a*/ 	.short	(.L_7 - .L_6)
	.align		4
.L_6:
        /*001c*/ 	.word	index@(triton_poi_fused__native_batch_norm_legit_no_training_add_convolution_relu_2)
        /*0020*/ 	.word	0x00000000


	//----- nvinfo : EIATTR_MIN_STACK_SIZE
	.align		4
.L_7:
        /*0024*/ 	.byte	0x04, 0x12
        /*0026*/ 	.short	(.L_9 - .L_8)
	.align		4
.L_8:
        /*0028*/ 	.word	index@(triton_poi_fused__native_batch_norm_legit_no_training_add_convolution_relu_2)
        /*002c*/ 	.word	0x00000000
.L_9:


//--------------------- .nv.info.triton_poi_fused__native_batch_norm_legit_no_training_add_convolution_relu_2 --------------------------
	.section	.nv.info.triton_poi_fused__native_batch_norm_legit_no_training_add_convolution_relu_2,"",@"SHT_CUDA_INFO"
	.sectionflags	@""
	.align	4


	//----- nvinfo : EIATTR_CUDA_API_VERSION
	.align		4
        /*0000*/ 	.byte	0x04, 0x37
        /*0002*/ 	.short	(.L_11 - .L_10)
.L_10:
        /*0004*/ 	.word	0x0000007c


	//----- nvinfo : EIATTR_KPARAM_INFO
	.align		4
.L_11:
        /*0008*/ 	.byte	0x04, 0x17
        /*000a*/ 	.short	(.L_13 - .L_12)
.L_12:
        /*000c*/ 	.word	0x00000000
        /*0010*/ 	.short	0x0008
        /*0012*/ 	.short	0x0040
        /*0014*/ 	.byte	0x00, 0xf0, 0x11, 0x00


	//----- nvinfo : EIATTR_KPARAM_INFO
	.align		4
.L_13:
        /*0018*/ 	.byte	0x04, 0x17
        /*001a*/ 	.short	(.L_15 - .L_14)
.L_14:
        /*001c*/ 	.word	0x00000000
        /*0020*/ 	.short	0x0007
        /*0022*/ 	.short	0x0038
        /*0024*/ 	.byte	0x00, 0xf4, 0x21, 0x00


	//----- nvinfo : EIATTR_KPARAM_INFO
	.align		4
.L_15:
        /*0028*/ 	.byte	0x04, 0x17
        /*002a*/ 	.short	(.L_17 - .L_16)
.L_16:
        /*002c*/ 	.word	0x00000000
        /*0030*/ 	.short	0x0006
        /*0032*/ 	.short	0x0030
        /*0034*/ 	.byte	0x00, 0xf4, 0x21, 0x00


	//----- nvinfo : EIATTR_KPARAM_INFO
	.align		4
.L_17:
        /*0038*/ 	.byte	0x04, 0x17
        /*003a*/ 	.short	(.L_19 - .L_18)
.L_18:
        /*003c*/ 	.word	0x00000000
        /*0040*/ 	.short	0x0005
        /*0042*/ 	.short	0x0028
        /*0044*/ 	.byte	0x00, 0xf4, 0x21, 0x00


	//----- nvinfo : EIATTR_KPARAM_INFO
	.align		4
.L_19:
        /*0048*/ 	.byte	0x04, 0x17
        /*004a*/ 	.short	(.L_21 - .L_20)
.L_20:
        /*004c*/ 	.word	0x00000000
        /*0050*/ 	.short	0x0004
        /*0052*/ 	.short	0x0020
        /*0054*/ 	.byte	0x00, 0xf4, 0x21, 0x00


	//----- nvinfo : EIATTR_KPARAM_INFO
	.align		4
.L_21:
        /*0058*/ 	.byte	0x04, 0x17
        /*005a*/ 	.short	(.L_23 - .L_22)
.L_22:
        /*005c*/ 	.word	0x00000000
        /*0060*/ 	.short	0x0003
        /*0062*/ 	.short	0x0018
        /*0064*/ 	.byte	0x00, 0xf4, 0x21, 0x00


	//----- nvinfo : EIATTR_KPARAM_INFO
	.align		4
.L_23:
        /*0068*/ 	.byte	0x04, 0x17
        /*006a*/ 	.short	(.L_25 - .L_24)
.L_24:
        /*006c*/ 	.word	0x00000000
        /*0070*/ 	.short	0x0002
        /*0072*/ 	.short	0x0010
        /*0074*/ 	.byte	0x00, 0xf4, 0x21, 0x00


	//----- nvinfo : EIATTR_KPARAM_INFO
	.align		4
.L_25:
        /*0078*/ 	.byte	0x04, 0x17
        /*007a*/ 	.short	(.L_27 - .L_26)
.L_26:
        /*007c*/ 	.word	0x00000000
        /*0080*/ 	.short	0x0001
        /*0082*/ 	.short	0x0008
        /*0084*/ 	.byte	0x00, 0xf4, 0x21, 0x00


	//----- nvinfo : EIATTR_KPARAM_INFO
	.align		4
.L_27:
        /*0088*/ 	.byte	0x04, 0x17
        /*008a*/ 	.short	(.L_29 - .L_28)
.L_28:
        /*008c*/ 	.word	0x00000000
        /*0090*/ 	.short	0x0000
        /*0092*/ 	.short	0x0000
        /*0094*/ 	.byte	0x00, 0xf4, 0x21, 0x00


	//----- nvinfo : EIATTR_SPARSE_MMA_MASK
	.align		4
.L_29:
        /*0098*/ 	.byte	0x03, 0x50
        /*009a*/ 	.short	0x0000


	//----- nvinfo : EIATTR_MAXREG_COUNT
	.align		4
        /*009c*/ 	.byte	0x03, 0x1b
        /*009e*/ 	.short	0x00ff


	//----- nvinfo : EIATTR_EXIT_INSTR_OFFSETS
	.align		4
        /*00a0*/ 	.byte	0x04, 0x1c
        /*00a2*/ 	.short	(.L_31 - .L_30)


	//   ....[0]....
.L_30:
        /*00a4*/ 	.word	0x000003d0


	//   ....[1]....
        /*00a8*/ 	.word	0x000003f0


	//----- nvinfo : EIATTR_REQNTID
	.align		4
.L_31:
        /*00ac*/ 	.byte	0x04, 0x10
        /*00ae*/ 	.short	(.L_33 - .L_32)
.L_32:
        /*00b0*/ 	.word	0x00000080
        /*00b4*/ 	.word	0x00000001
        /*00b8*/ 	.word	0x00000001


	//----- nvinfo : EIATTR_CBANK_PARAM_SIZE
	.align		4
.L_33:
        /*00bc*/ 	.byte	0x03, 0x19
        /*00be*/ 	.short	0x0044


	//----- nvinfo : EIATTR_PARAM_CBANK
	.align		4
        /*00c0*/ 	.byte	0x04, 0x0a
        /*00c2*/ 	.short	(.L_35 - .L_34)
	.align		4
.L_34:
        /*00c4*/ 	.word	index@(.nv.constant0.triton_poi_fused__native_batch_norm_legit_no_training_add_convolution_relu_2)
        /*00c8*/ 	.short	0x0210
        /*00ca*/ 	.short	0x0044


	//----- nvinfo : EIATTR_SW_WAR
	.align		4
.L_35:
        /*00cc*/ 	.byte	0x04, 0x36
        /*00ce*/ 	.short	(.L_37 - .L_36)
.L_36:
        /*00d0*/ 	.word	0x00000008
.L_37:


//--------------------- .nv.callgraph             --------------------------
	.section	.nv.callgraph,"",@"SHT_CUDA_CALLGRAPH"
	.align	4
	.sectionentsize	8
	.align		4
        /*0000*/ 	.word	0x00000000
	.align		4
        /*0004*/ 	.word	0xffffffff
	.align		4
        /*0008*/ 	.word	0x00000000
	.align		4
        /*000c*/ 	.word	0xfffffffe
	.align		4
        /*0010*/ 	.word	0x00000000
	.align		4
        /*0014*/ 	.word	0xfffffffd
	.align		4
        /*0018*/ 	.word	0x00000000
	.align		4
        /*001c*/ 	.word	0xfffffffc


//--------------------- .nv.constant4             --------------------------
	.section	.nv.constant4,"a",@progbits
	.align	8
	.align		8
.nv.constant4:
        /*0000*/ 	.dword	_$_str
	.align		8
        /*0008*/ 	.dword	_$_str_$_2


//--------------------- .text.triton_poi_fused__native_batch_norm_legit_no_training_add_convolution_relu_2 --------------------------
	.section	.text.triton_poi_fused__native_batch_norm_legit_no_training_add_convolution_relu_2,"ax",@progbits
	.align	128
        .global         triton_poi_fused__native_batch_norm_legit_no_training_add_convolution_relu_2
        .type           triton_poi_fused__native_batch_norm_legit_no_training_add_convolution_relu_2,@function
        .size           triton_poi_fused__native_batch_norm_legit_no_training_add_convolution_relu_2,(.L_x_1 - triton_poi_fused__native_batch_norm_legit_no_training_add_convolution_relu_2)
        .other          triton_poi_fused__native_batch_norm_legit_no_training_add_convolution_relu_2,@"STO_CUDA_ENTRY STV_DEFAULT"
triton_poi_fused__native_batch_norm_legit_no_training_add_convolution_relu_2:
.text.triton_poi_fused__native_batch_norm_legit_no_training_add_convolution_relu_2:
[----:B------:R-:W0:Y:S01]  /*0000*/  LDC R1, c[0x0][0x28] ;  /* 0x00000a00ff017b82 */ /* 0x000e220000000800 */
[----:B------:R-:W1:Y:S07]  /*0010*/  S2R R7, SR_TID.X ;  /* 0x0000000000077919 */ /* 0x000e6e0000002100 */
[----:B------:R-:W2:Y:S01]  /*0020*/  LDC.64 R18, c[0x0][0x228] ;  /* 0x00008a00ff127b82 */ /* 0x000ea20000000a00 */
[----:B------:R-:W-:Y:S01]  /*0030*/  ULDC.64 UR4, c[0x0][0x208] ;  /* 0x0000820000047ab9 */ /* 0x000fe20000000a00 */
[----:B------:R-:W3:Y:S06]  /*0040*/  S2R R0, SR_CTAID.X ;  /* 0x0000000000007919 */ /* 0x000eec0000002500 */
[----:B------:R-:W4:Y:S08]  /*0050*/  LDC.64 R16, c[0x0][0x218] ;  /* 0x00008600ff107b82 */ /* 0x000f300000000a00 */
[----:B------:R-:W5:Y:S08]  /*0060*/  LDC.64 R20, c[0x0][0x220] ;  /* 0x00008800ff147b82 */ /* 0x000f700000000a00 */
[----:B------:R-:W4:Y:S01]  /*0070*/  LDC.64 R10, c[0x0][0x230] ;  /* 0x00008c00ff0a7b82 */ /* 0x000f220000000a00 */
[----:B-1----:R-:W-:-:S07]  /*0080*/  LOP3.LUT R7, R7, 0x7f, RZ, 0xc0, !PT ;  /* 0x0000007f07077812 */ /* 0x002fce00078ec0ff */
[----:B------:R-:W1:Y:S01]  /*0090*/  LDC.64 R8, c[0x0][0x238] ;  /* 0x00008e00ff087b82 */ /* 0x000e620000000a00 */
[----:B---3--:R-:W-:Y:S02]  /*00a0*/  SHF.R.S32.HI R2, RZ, 0x18, R0 ;  /* 0x00000018ff027819 */ /* 0x008fe40000011400 */
[----:B------:R-:W-:Y:S02]  /*00b0*/  LEA R7, R0, R7, 0x7 ;  /* 0x0000000700077211 */ /* 0x000fe400078e38ff */
[----:B------:R-:W-:-:S03]  /*00c0*/  SGXT R0, R2, 0x1 ;  /* 0x000000010200781a */ /* 0x000fc60000000200 */
[----:B------:R-:W3:Y:S01]  /*00d0*/  LDC.64 R4, c[0x0][0x240] ;  /* 0x00009000ff047b82 */ /* 0x000ee20000000a00 */
[----:B------:R-:W-:Y:S02]  /*00e0*/  ISETP.GE.AND P0, PT, R7, 0x100, PT ;  /* 0x000001000700780c */ /* 0x000fe40003f06270 */
[----:B------:R-:W-:-:S04]  /*00f0*/  LEA.HI R0, R0, R7, RZ, 0x4 ;  /* 0x0000000700007211 */ /* 0x000fc800078f20ff */
[----:B------:R-:W-:-:S04]  /*0100*/  SHF.R.S32.HI R0, RZ, 0x4, R0 ;  /* 0x00000004ff007819 */ /* 0x000fc80000011400 */
[----:B------:R-:W-:-:S04]  /*0110*/  LEA.HI R2, R0, R0, RZ, 0x2 ;  /* 0x0000000000027211 */ /* 0x000fc800078f10ff */
[----:B------:R-:W-:Y:S02]  /*0120*/  LOP3.LUT R15, R2, 0xfffffffc, RZ, 0xc0, !PT ;  /* 0xfffffffc020f7812 */ /* 0x000fe400078ec0ff */
[----:B------:R-:W1:Y:S02]  /*0130*/  LDC.64 R2, c[0x0][0x210] ;  /* 0x00008400ff027b82 */ /* 0x000e640000000a00 */
[----:B------:R-:W-:Y:S01]  /*0140*/  IADD3 R15, R0, -R15, RZ ;  /* 0x8000000f000f7210 */ /* 0x000fe20007ffe0ff */
[----:B------:R-:W-:-:S04]  /*0150*/  HFMA2.MMA R0, -RZ, RZ, 0, 0 ;  /* 0x00000000ff007435 */ /* 0x000fc800000001ff */
[----:B--2---:R-:W-:-:S06]  /*0160*/  IMAD.WIDE R18, R15, 0x4, R18 ;  /* 0x000000040f127825 */ /* 0x004fcc00078e0212 */
[----:B------:R5:W2:Y:S01]  /*0170*/  @!P0 LDG.E.EL R0, desc[UR4][R18.64] ;  /* 0x0000000412008981 */ /* 0x000aa2000c2e1900 */
[----:B------:R-:W-:Y:S02]  /*0180*/  MOV R6, RZ ;  /* 0x000000ff00067202 */ /* 0x000fe40000000f00 */
[----:B------:R-:W-:Y:S01]  /*0190*/  CS2R R12, SRZ ;  /* 0x00000000000c7805 */ /* 0x000fe2000001ff00 */
[----:B----4-:R-:W-:-:S05]  /*01a0*/  IMAD.WIDE R16, R15, 0x4, R16 ;  /* 0x000000040f107825 */ /* 0x010fca00078e0210 */
[----:B------:R-:W4:Y:S01]  /*01b0*/  @!P0 LDG.E.EL R6, desc[UR4][R16.64] ;  /* 0x0000000410068981 */ /* 0x000f22000c2e1900 */
[----:B-----5:R-:W-:-:S04]  /*01c0*/  IMAD.WIDE R18, R15, 0x4, R20 ;  /* 0x000000040f127825 */ /* 0x020fc800078e0214 */
[----:B01----:R-:W-:Y:S01]  /*01d0*/  IMAD.WIDE R2, R7, 0x4, R2 ;  /* 0x0000000407027825 */ /* 0x003fe200078e0202 */
[----:B------:R-:W5:Y:S04]  /*01e0*/  @!P0 LDG.E.EL R12, desc[UR4][R18.64] ;  /* 0x00000004120c8981 */ /* 0x000f68000c2e1900 */
[----:B------:R-:W4:Y:S01]  /*01f0*/  @!P0 LDG.E R13, desc[UR4][R2.64] ;  /* 0x00000004020d8981 */ /* 0x000f22000c1e1900 */
[----:B------:R-:W-:Y:S01]  /*0200*/  IMAD.WIDE R10, R15, 0x4, R10 ;  /* 0x000000040f0a7825 */ /* 0x000fe200078e020a */
[----:B------:R-:W-:-:S03]  /*0210*/  HFMA2.MMA R22, -RZ, RZ, 0, 0 ;  /* 0x00000000ff167435 */ /* 0x000fc600000001ff */
[----:B------:R-:W-:Y:S01]  /*0220*/  IMAD.WIDE R8, R15, 0x4, R8 ;  /* 0x000000040f087825 */ /* 0x000fe200078e0208 */
[----:B------:R-:W-:-:S03]  /*0230*/  CS2R R14, SRZ ;  /* 0x00000000000e7805 */ /* 0x000fc6000001ff00 */
[C---:B---3--:R-:W-:Y:S02]  /*0240*/  IMAD.WIDE R20, R7.reuse, 0x4, R4 ;  /* 0x0000000407147825 */ /* 0x048fe400078e0204 */
[----:B------:R-:W0:Y:S01]  /*0250*/  LDC.64 R4, c[0x0][0x248] ;  /* 0x00009200ff047b82 */ /* 0x000e220000000a00 */
[----:B------:R1:W3:Y:S04]  /*0260*/  @!P0 LDG.E.EL R14, desc[UR4][R10.64] ;  /* 0x000000040a0e8981 */ /* 0x0002e8000c2e1900 */
[----:B------:R-:W3:Y:S04]  /*0270*/  @!P0 LDG.E.EL R15, desc[UR4][R8.64] ;  /* 0x00000004080f8981 */ /* 0x000ee8000c2e1900 */
[----:B------:R-:W3:Y:S01]  /*0280*/  @!P0 LDG.E R22, desc[UR4][R20.64] ;  /* 0x0000000414168981 */ /* 0x000ee2000c1e1900 */
[----:B-1----:R-:W-:Y:S01]  /*0290*/  MOV R11, 0x3e800000 ;  /* 0x3e800000000b7802 */ /* 0x002fe20000000f00 */
[----:B0-----:R-:W-:-:S04]  /*02a0*/  IMAD.WIDE R4, R7, 0x4, R4 ;  /* 0x0000000407047825 */ /* 0x001fc800078e0204 */
[----:B--2---:R-:W-:-:S04]  /*02b0*/  FADD R0, R0, 9.9999997473787516356e-06 ;  /* 0x3727c5ac00007421 */ /* 0x004fc80000000000 */
[----:B------:R-:W0:Y:S02]  /*02c0*/  MUFU.SQRT R16, R0 ;  /* 0x0000000000107308 */ /* 0x000e240000002000 */
[C---:B0-----:R-:W-:Y:S02]  /*02d0*/  FSETP.GT.AND P1, PT, R16.reuse, 8.50705917302346158658e+37, PT ;  /* 0x7e8000001000780b */ /* 0x041fe40003f24000 */
[----:B------:R-:W-:-:S11]  /*02e0*/  FSETP.GEU.AND P2, PT, R16, 1.175494350822287508e-38, PT ;  /* 0x008000001000780b */ /* 0x000fd60003f4e000 */
[----:B------:R-:W-:-:S04]  /*02f0*/  @P1 FMUL R16, R16, 0.25 ;  /* 0x3e80000010101820 */ /* 0x000fc80000400000 */
[----:B------:R-:W-:-:S06]  /*0300*/  @!P2 FMUL R16, R16, 16777216 ;  /* 0x4b8000001010a820 */ /* 0x000fcc0000400000 */
[----:B------:R-:W0:Y:S01]  /*0310*/  MUFU.RCP R16, R16 ;  /* 0x0000001000107308 */ /* 0x000e220000001000 */
[----:B------:R-:W-:Y:S01]  /*0320*/  FSEL R11, R11, 1, P1 ;  /* 0x3f8000000b0b7808 */ /* 0x000fe20000800000 */
[----:B----4-:R-:W-:-:S04]  /*0330*/  FADD R13, R6, R13 ;  /* 0x0000000d060d7221 */ /* 0x010fc80000000000 */
[----:B------:R-:W-:Y:S01]  /*0340*/  @!P2 FMUL R11, R11, 16777216 ;  /* 0x4b8000000b0ba820 */ /* 0x000fe20000400000 */
[----:B-----5:R-:W-:-:S03]  /*0350*/  FADD R12, R13, -R12 ;  /* 0x8000000c0d0c7221 */ /* 0x020fc60000000000 */
[----:B0-----:R-:W-:-:S04]  /*0360*/  FMUL R11, R16, R11 ;  /* 0x0000000b100b7220 */ /* 0x001fc80000400000 */
[----:B------:R-:W-:-:S04]  /*0370*/  FMUL R12, R12, R11 ;  /* 0x0000000b0c0c7220 */ /* 0x000fc80000400000 */
[----:B---3--:R-:W-:Y:S01]  /*0380*/  FFMA R15, R12, R14, R15 ;  /* 0x0000000e0c0f7223 */ /* 0x008fe2000000000f */
[----:B------:R0:W-:Y:S03]  /*0390*/  @!P0 STG.E desc[UR4][R2.64], R13 ;  /* 0x0000000d02008986 */ /* 0x0001e6000c101904 */
[C---:B------:R-:W-:Y:S01]  /*03a0*/  FADD R0, R15.reuse, R22 ;  /* 0x000000160f007221 */ /* 0x040fe20000000000 */
[----:B------:R-:W-:-:S04]  /*03b0*/  FSETP.GEU.AND P1, PT, R15, -R22, PT ;  /* 0x800000160f00720b */ /* 0x000fc80003f2e000 */
[----:B------:R-:W-:Y:S01]  /*03c0*/  FSEL R7, R0, RZ, P1 ;  /* 0x000000ff00077208 */ /* 0x000fe20000800000 */
[----:B0-----:R-:W-:Y:S08]  /*03d0*/  @P0 EXIT ;  /* 0x000000000000094d */ /* 0x001ff00003800000 */
[----:B------:R-:W-:Y:S01]  /*03e0*/  STG.E desc[UR4][R4.64], R7 ;  /* 0x0000000704007986 */ /* 0x000fe2000c101904 */
[----:B------:R-:W-:Y:S05]  /*03f0*/  EXIT ;  /* 0x000000000000794d */ /* 0x000fea0003800000 */
.L_x_0:
[----:B------:R-:W-:-:S00]  /*0400*/  BRA `(.L_x_0) ;  /* 0xfffffffc00fc7947 */ /* 0x000fc0000383ffff */
[----:B------:R-:W-:-:S00]  /*0410*/  NOP ;  /* 0x0000000000007918 */ /* 0x000fc00000000000 */
        /* <DEDUP_REMOVED lines=14> */
.L_x_1:


//--------------------- .nv.global.init           --------------------------
	.section	.nv.global.init,"aw",@progbits
.nv.global.init:
	.type		_$_str,@object
	.size		_$_str,(_$_str_$_2 - _$_str)
_$_str:
        /*0000*/ 	.byte	0x5f, 0x5f, 0x43, 0x55, 0x44, 0x41, 0x5f, 0x46, 0x54, 0x5a, 0x00
	.type		_$_str_$_2,@object
	.size		_$_str_$_2,(.L_1 - _$_str_$_2)
_$_str_$_2:
        /*000b*/ 	.byte	0x5f, 0x5f, 0x43, 0x55, 0x44, 0x41, 0x5f, 0x50, 0x52, 0x45, 0x43, 0x5f, 0x53, 0x51, 0x52, 0x54
        /*001b*/ 	.byte	0x00
.L_1:


//--------------------- .nv.constant0.triton_poi_fused__native_batch_norm_legit_no_training_add_convolution_relu_2 --------------------------
	.section	.nv.constant0.triton_poi_fused__native_batch_norm_legit_no_training_add_convolution_relu_2,"a",@progbits
	.sectionflags	@""
	.align	4
.nv.constant0.triton_poi_fused__native_batch_norm_legit_no_training_add_convolution_relu_2:
	.zero		596
